//
// Generated by NVIDIA NVVM Compiler
//
// Compiler Build ID: CL-36424714
// Cuda compilation tools, release 13.0, V13.0.88
// Based on NVVM 20.0.0
//

.version 9.0
.target sm_100
.address_size 64

	// .globl	naive_debayer_kernel

.visible .entry naive_debayer_kernel(
	.param .u64 .ptr .align 1 naive_debayer_kernel_param_0,
	.param .u32 naive_debayer_kernel_param_1,
	.param .u32 naive_debayer_kernel_param_2,
	.param .u64 .ptr .align 1 naive_debayer_kernel_param_3
)
{
	.reg .pred 	%p<10>;
	.reg .b16 	%rs<36>;
	.reg .b32 	%r<135>;
	.reg .b64 	%rd<52>;

	ld.param.u64 	%rd7, [naive_debayer_kernel_param_0];
	ld.param.u32 	%r48, [naive_debayer_kernel_param_1];
	ld.param.u32 	%r49, [naive_debayer_kernel_param_2];
	ld.param.u64 	%rd8, [naive_debayer_kernel_param_3];
	cvta.to.global.u64 	%rd1, %rd8;
	cvta.to.global.u64 	%rd2, %rd7;
	mov.u32 	%r50, %ctaid.x;
	mov.u32 	%r1, %ntid.x;
	mov.u32 	%r51, %tid.x;
	mad.lo.s32 	%r124, %r50, %r1, %r51;
	mov.u32 	%r52, %ctaid.y;
	mov.u32 	%r53, %ntid.y;
	mov.u32 	%r54, %tid.y;
	mad.lo.s32 	%r3, %r52, %r53, %r54;
	mov.u32 	%r55, %nctaid.y;
	mul.lo.s32 	%r4, %r53, %r55;
	shr.u32 	%r56, %r48, 31;
	add.s32 	%r57, %r48, %r56;
	shr.s32 	%r5, %r57, 1;
	shr.u32 	%r58, %r49, 31;
	add.s32 	%r59, %r49, %r58;
	shr.s32 	%r6, %r59, 1;
	setp.ge.s32 	%p1, %r124, %r5;
	@%p1 bra 	$L__BB0_11;
	shl.b32 	%r7, %r48, 1;
	add.s32 	%r8, %r3, %r4;
	max.s32 	%r60, %r6, %r8;
	setp.lt.s32 	%p2, %r8, %r6;
	selp.u32 	%r61, 1, 0, %p2;
	add.s32 	%r62, %r8, %r61;
	sub.s32 	%r63, %r60, %r62;
	div.u32 	%r64, %r63, %r4;
	add.s32 	%r9, %r64, %r61;
	and.b32  	%r10, %r9, 3;
	mul.lo.s32 	%r65, %r7, %r3;
	cvt.s64.s32 	%rd3, %r65;
	mul.lo.s32 	%r66, %r7, %r8;
	cvt.s64.s32 	%rd4, %r66;
	mul.lo.s32 	%r11, %r8, %r5;
	add.s32 	%r12, %r8, %r4;
	mul.lo.s32 	%r67, %r7, %r12;
	cvt.s64.s32 	%rd5, %r67;
	add.s32 	%r13, %r12, %r4;
	shl.b32 	%r14, %r4, 1;
	mul.lo.s32 	%r68, %r4, %r48;
	shl.b32 	%r15, %r68, 3;
	mul.lo.s32 	%r69, %r4, %r5;
	shl.b32 	%r16, %r69, 2;
	mul.lo.s32 	%r17, %r4, 3;
	mov.u32 	%r70, %nctaid.x;
	mul.lo.s32 	%r18, %r1, %r70;
$L__BB0_2:
	setp.ge.s32 	%p3, %r3, %r6;
	@%p3 bra 	$L__BB0_10;
	setp.eq.s32 	%p4, %r10, 3;
	shl.b32 	%r71, %r124, 1;
	cvt.s64.s32 	%rd6, %r71;
	mov.u32 	%r125, %r3;
	@%p4 bra 	$L__BB0_7;
	setp.eq.s32 	%p5, %r10, 0;
	cvt.s64.s32 	%rd9, %r48;
	add.s64 	%rd10, %rd3, %rd6;
	add.s64 	%rd11, %rd2, %rd10;
	ld.global.u8 	%rs1, [%rd11+1];
	add.s64 	%rd12, %rd11, %rd9;
	ld.global.u8 	%rs2, [%rd12];
	shr.u16 	%rs3, %rs1, 1;
	shr.u16 	%rs4, %rs2, 1;
	add.s16 	%rs5, %rs4, %rs3;
	mad.lo.s32 	%r72, %r3, %r5, %r124;
	mul.wide.s32 	%rd13, %r72, 4;
	add.s64 	%rd14, %rd1, %rd13;
	cvt.u32.u16 	%r73, %rs5;
	ld.global.u8 	%r74, [%rd11];
	prmt.b32 	%r75, %r74, %r73, 0x3340U;
	ld.global.u8 	%r76, [%rd12+1];
	prmt.b32 	%r77, %r76, 65535, 0x3340U;
	prmt.b32 	%r78, %r75, %r77, 0x5410U;
	st.global.u32 	[%rd14], %r78;
	mov.u32 	%r125, %r8;
	@%p5 bra 	$L__BB0_7;
	setp.eq.s32 	%p6, %r10, 1;
	cvt.s64.s32 	%rd15, %r48;
	add.s64 	%rd16, %rd4, %rd6;
	add.s64 	%rd17, %rd2, %rd16;
	ld.global.u8 	%rs6, [%rd17+1];
	add.s64 	%rd18, %rd17, %rd15;
	ld.global.u8 	%rs7, [%rd18];
	shr.u16 	%rs8, %rs6, 1;
	shr.u16 	%rs9, %rs7, 1;
	add.s16 	%rs10, %rs9, %rs8;
	add.s32 	%r79, %r11, %r124;
	mul.wide.s32 	%rd19, %r79, 4;
	add.s64 	%rd20, %rd1, %rd19;
	cvt.u32.u16 	%r80, %rs10;
	ld.global.u8 	%r81, [%rd17];
	prmt.b32 	%r82, %r81, %r80, 0x3340U;
	ld.global.u8 	%r83, [%rd18+1];
	prmt.b32 	%r84, %r83, 65535, 0x3340U;
	prmt.b32 	%r85, %r82, %r84, 0x5410U;
	st.global.u32 	[%rd20], %r85;
	mov.u32 	%r125, %r12;
	@%p6 bra 	$L__BB0_7;
	cvt.s64.s32 	%rd21, %r48;
	add.s64 	%rd22, %rd5, %rd6;
	add.s64 	%rd23, %rd2, %rd22;
	ld.global.u8 	%rs11, [%rd23+1];
	add.s64 	%rd24, %rd23, %rd21;
	ld.global.u8 	%rs12, [%rd24];
	shr.u16 	%rs13, %rs11, 1;
	shr.u16 	%rs14, %rs12, 1;
	add.s16 	%rs15, %rs14, %rs13;
	mad.lo.s32 	%r86, %r12, %r5, %r124;
	mul.wide.s32 	%rd25, %r86, 4;
	add.s64 	%rd26, %rd1, %rd25;
	cvt.u32.u16 	%r87, %rs15;
	ld.global.u8 	%r88, [%rd23];
	prmt.b32 	%r89, %r88, %r87, 0x3340U;
	ld.global.u8 	%r90, [%rd24+1];
	prmt.b32 	%r91, %r90, 65535, 0x3340U;
	prmt.b32 	%r92, %r89, %r91, 0x5410U;
	st.global.u32 	[%rd26], %r92;
	mov.u32 	%r125, %r13;
$L__BB0_7:
	setp.lt.u32 	%p7, %r9, 3;
	@%p7 bra 	$L__BB0_10;
	add.s32 	%r93, %r14, %r125;
	mul.lo.s32 	%r133, %r7, %r93;
	mad.lo.s32 	%r132, %r5, %r93, %r124;
	add.s32 	%r94, %r17, %r125;
	mul.lo.s32 	%r131, %r7, %r94;
	mad.lo.s32 	%r130, %r5, %r94, %r124;
	add.s32 	%r95, %r4, %r125;
	mad.lo.s32 	%r129, %r5, %r95, %r124;
	mul.lo.s32 	%r128, %r7, %r95;
	mad.lo.s32 	%r127, %r5, %r125, %r124;
	mul.lo.s32 	%r126, %r7, %r125;
$L__BB0_9:
	cvt.s64.s32 	%rd27, %r48;
	cvt.s64.s32 	%rd28, %r126;
	add.s64 	%rd29, %rd28, %rd6;
	add.s64 	%rd30, %rd2, %rd29;
	ld.global.u8 	%r96, [%rd30];
	ld.global.u8 	%rs16, [%rd30+1];
	add.s64 	%rd31, %rd30, %rd27;
	ld.global.u8 	%rs17, [%rd31];
	ld.global.u8 	%r97, [%rd31+1];
	shr.u16 	%rs18, %rs16, 1;
	shr.u16 	%rs19, %rs17, 1;
	add.s16 	%rs20, %rs19, %rs18;
	mul.wide.s32 	%rd32, %r127, 4;
	add.s64 	%rd33, %rd1, %rd32;
	mov.b32 	%r98, -16777216;
	bfi.b32 	%r99, %r96, %r98, 0, 8;
	cvt.u32.u16 	%r100, %rs20;
	bfi.b32 	%r101, %r100, %r99, 8, 8;
	bfi.b32 	%r102, %r97, %r101, 16, 8;
	st.global.u32 	[%rd33], %r102;
	add.s32 	%r103, %r125, %r4;
	cvt.s64.s32 	%rd34, %r128;
	add.s64 	%rd35, %rd34, %rd6;
	add.s64 	%rd36, %rd2, %rd35;
	ld.global.u8 	%r104, [%rd36];
	ld.global.u8 	%rs21, [%rd36+1];
	add.s64 	%rd37, %rd36, %rd27;
	ld.global.u8 	%rs22, [%rd37];
	ld.global.u8 	%r105, [%rd37+1];
	shr.u16 	%rs23, %rs21, 1;
	shr.u16 	%rs24, %rs22, 1;
	add.s16 	%rs25, %rs24, %rs23;
	mul.wide.s32 	%rd38, %r129, 4;
	add.s64 	%rd39, %rd1, %rd38;
	bfi.b32 	%r106, %r104, %r98, 0, 8;
	cvt.u32.u16 	%r107, %rs25;
	bfi.b32 	%r108, %r107, %r106, 8, 8;
	bfi.b32 	%r109, %r105, %r108, 16, 8;
	st.global.u32 	[%rd39], %r109;
	add.s32 	%r110, %r103, %r4;
	cvt.s64.s32 	%rd40, %r133;
	add.s64 	%rd41, %rd40, %rd6;
	add.s64 	%rd42, %rd2, %rd41;
	ld.global.u8 	%r111, [%rd42];
	ld.global.u8 	%rs26, [%rd42+1];
	add.s64 	%rd43, %rd42, %rd27;
	ld.global.u8 	%rs27, [%rd43];
	ld.global.u8 	%r112, [%rd43+1];
	shr.u16 	%rs28, %rs26, 1;
	shr.u16 	%rs29, %rs27, 1;
	add.s16 	%rs30, %rs29, %rs28;
	mul.wide.s32 	%rd44, %r132, 4;
	add.s64 	%rd45, %rd1, %rd44;
	bfi.b32 	%r113, %r111, %r98, 0, 8;
	cvt.u32.u16 	%r114, %rs30;
	bfi.b32 	%r115, %r114, %r113, 8, 8;
	bfi.b32 	%r116, %r112, %r115, 16, 8;
	st.global.u32 	[%rd45], %r116;
	add.s32 	%r117, %r110, %r4;
	cvt.s64.s32 	%rd46, %r131;
	add.s64 	%rd47, %rd46, %rd6;
	add.s64 	%rd48, %rd2, %rd47;
	ld.global.u8 	%r118, [%rd48];
	ld.global.u8 	%rs31, [%rd48+1];
	add.s64 	%rd49, %rd48, %rd27;
	ld.global.u8 	%rs32, [%rd49];
	ld.global.u8 	%r119, [%rd49+1];
	shr.u16 	%rs33, %rs31, 1;
	shr.u16 	%rs34, %rs32, 1;
	add.s16 	%rs35, %rs34, %rs33;
	mul.wide.s32 	%rd50, %r130, 4;
	add.s64 	%rd51, %rd1, %rd50;
	bfi.b32 	%r120, %r118, %r98, 0, 8;
	cvt.u32.u16 	%r121, %rs35;
	bfi.b32 	%r122, %r121, %r120, 8, 8;
	bfi.b32 	%r123, %r119, %r122, 16, 8;
	st.global.u32 	[%rd51], %r123;
	add.s32 	%r125, %r117, %r4;
	add.s32 	%r133, %r133, %r15;
	add.s32 	%r132, %r132, %r16;
	add.s32 	%r131, %r131, %r15;
	add.s32 	%r130, %r130, %r16;
	add.s32 	%r129, %r129, %r16;
	add.s32 	%r128, %r128, %r15;
	add.s32 	%r127, %r127, %r16;
	add.s32 	%r126, %r126, %r15;
	setp.lt.s32 	%p8, %r125, %r6;
	@%p8 bra 	$L__BB0_9;
$L__BB0_10:
	add.s32 	%r124, %r124, %r18;
	setp.lt.s32 	%p9, %r124, %r5;
	@%p9 bra 	$L__BB0_2;
$L__BB0_11:
	ret;

}


// ===== COMPILED SASS (sm_100) =====

	.target	sm_100

	.elftype	@"ET_EXEC"


//--------------------- .note.nv.tkinfo           --------------------------
	.section	.note.nv.tkinfo,"",@"SHT_NOTE"
	.sectionflags	@"SHF_NOTE_NV_TKINFO"
	.tkinfo
        /*0018*/ 	.word	0x00000002
        /*0030*/ 	.string	""
        /*0030*/ 	.string	"ptxas"
        /*0030*/ 	.string	"Cuda compilation tools, release 13.0, V13.0.88"
        /*0030*/ 	.string	"Build cuda_13.0.r13.0/compiler.36424714_0"
        /*0030*/ 	.string	"-arch sm_100 -m 64 "



//--------------------- .note.nv.cuinfo           --------------------------
	.section	.note.nv.cuinfo,"",@"SHT_NOTE"
	.sectionflags	@"SHF_NOTE_NV_CUINFO"
        /*0018*/ 	.short	0x0002
        /*001a*/ 	.short	0x0064
        /*001c*/ 	.short	0x0082
	.zero		2


//--------------------- .nv.info                  --------------------------
	.section	.nv.info,"",@"SHT_CUDA_INFO"
	.align	4


	//----- nvinfo : EIATTR_REGCOUNT
	.align		4
        /*0000*/ 	.byte	0x04, 0x2f
        /*0002*/ 	.short	(.L_1 - .L_0)
	.align		4
.L_0:
        /*0004*/ 	.word	index@(naive_debayer_kernel)
        /*0008*/ 	.word	0x00000028


	//----- nvinfo : EIATTR_FRAME_SIZE
	.align		4
.L_1:
        /*000c*/ 	.byte	0x04, 0x11
        /*000e*/ 	.short	(.L_3 - .L_2)
	.align		4
.L_2:
        /*0010*/ 	.word	index@(naive_debayer_kernel)
        /*0014*/ 	.word	0x00000000


	//----- nvinfo : EIATTR_MIN_STACK_SIZE
	.align		4
.L_3:
        /*0018*/ 	.byte	0x04, 0x12
        /*001a*/ 	.short	(.L_5 - .L_4)
	.align		4
.L_4:
        /*001c*/ 	.word	index@(naive_debayer_kernel)
        /*0020*/ 	.word	0x00000000
.L_5:


//--------------------- .nv.compat                --------------------------
	.section	.nv.compat,"",@"SHT_CUDA_COMPAT_INFO"
	.align	4
        /*0000*/ 	.byte	0x02, 0x09, 0x00, 0x00, 0x02, 0x02, 0x01, 0x00, 0x02, 0x05, 0x05, 0x00, 0x03, 0x07, 0x01, 0x01
        /*0010*/ 	.byte	0x02, 0x03, 0x00, 0x00, 0x02, 0x06, 0x01, 0x00, 0x04, 0x0b, 0x08, 0x00, 0x09, 0x00, 0x00, 0x00
        /*0020*/ 	.byte	0x00, 0x00, 0x00, 0x00


//--------------------- .nv.info.naive_debayer_kernel --------------------------
	.section	.nv.info.naive_debayer_kernel,"",@"SHT_CUDA_INFO"
	.sectionflags	@""
	.align	4


	//----- nvinfo : EIATTR_CUDA_API_VERSION
	.align		4
        /*0000*/ 	.byte	0x04, 0x37
        /*0002*/ 	.short	(.L_7 - .L_6)
.L_6:
        /*0004*/ 	.word	0x00000082


	//----- nvinfo : EIATTR_KPARAM_INFO
	.align		4
.L_7:
        /*0008*/ 	.byte	0x04, 0x17
        /*000a*/ 	.short	(.L_9 - .L_8)
.L_8:
        /*000c*/ 	.word	0x00000000
        /*0010*/ 	.short	0x0003
        /*0012*/ 	.short	0x0010
        /*0014*/ 	.byte	0x00, 0xf5, 0x21, 0x00


	//----- nvinfo : EIATTR_KPARAM_INFO
	.align		4
.L_9:
        /*0018*/ 	.byte	0x04, 0x17
        /*001a*/ 	.short	(.L_11 - .L_10)
.L_10:
        /*001c*/ 	.word	0x00000000
        /*0020*/ 	.short	0x0002
        /*0022*/ 	.short	0x000c
        /*0024*/ 	.byte	0x00, 0xf0, 0x11, 0x00


	//----- nvinfo : EIATTR_KPARAM_INFO
	.align		4
.L_11:
        /*0028*/ 	.byte	0x04, 0x17
        /*002a*/ 	.short	(.L_13 - .L_12)
.L_12:
        /*002c*/ 	.word	0x00000000
        /*0030*/ 	.short	0x0001
        /*0032*/ 	.short	0x0008
        /*0034*/ 	.byte	0x00, 0xf0, 0x11, 0x00


	//----- nvinfo : EIATTR_KPARAM_INFO
	.align		4
.L_13:
        /*0038*/ 	.byte	0x04, 0x17
        /*003a*/ 	.short	(.L_15 - .L_14)
.L_14:
        /*003c*/ 	.word	0x00000000
        /*0040*/ 	.short	0x0000
        /*0042*/ 	.short	0x0000
        /*0044*/ 	.byte	0x00, 0xf5, 0x21, 0x00


	//----- nvinfo : EIATTR_SPARSE_MMA_MASK
	.align		4
.L_15:
        /*0048*/ 	.byte	0x03, 0x50
        /*004a*/ 	.short	0x0000


	//----- nvinfo : EIATTR_MAXREG_COUNT
	.align		4
        /*004c*/ 	.byte	0x03, 0x1b
        /*004e*/ 	.short	0x00ff


	//----- nvinfo : EIATTR_MERCURY_ISA_VERSION
	.align		4
        /*0050*/ 	.byte	0x03, 0x5f
        /*0052*/ 	.short	0x0101


	//----- nvinfo : EIATTR_VRC_CTA_INIT_COUNT
	.align		4
        /*0054*/ 	.byte	0x02, 0x4a
	.zero		1
	.zero		1


	//----- nvinfo : EIATTR_EXIT_INSTR_OFFSETS
	.align		4
        /*0058*/ 	.byte	0x04, 0x1c
        /*005a*/ 	.short	(.L_17 - .L_16)


	//   ....[0]....
.L_16:
        /*005c*/ 	.word	0x00000100


	//   ....[1]....
        /*0060*/ 	.word	0x00000e20


	//----- nvinfo : EIATTR_CRS_STACK_SIZE
	.align		4
.L_17:
        /*0064*/ 	.byte	0x04, 0x1e
        /*0066*/ 	.short	(.L_19 - .L_18)
.L_18:
        /*0068*/ 	.word	0x00000000


	//----- nvinfo : EIATTR_CBANK_PARAM_SIZE
	.align		4
.L_19:
        /*006c*/ 	.byte	0x03, 0x19
        /*006e*/ 	.short	0x0018


	//----- nvinfo : EIATTR_PARAM_CBANK
	.align		4
        /*0070*/ 	.byte	0x04, 0x0a
        /*0072*/ 	.short	(.L_21 - .L_20)
	.align		4
.L_20:
        /*0074*/ 	.word	index@(.nv.constant0.naive_debayer_kernel)
        /*0078*/ 	.short	0x0380
        /*007a*/ 	.short	0x0018


	//----- nvinfo : EIATTR_SW_WAR
	.align		4
.L_21:
        /*007c*/ 	.byte	0x04, 0x36
        /*007e*/ 	.short	(.L_23 - .L_22)
.L_22:
        /*0080*/ 	.word	0x00000008
.L_23:


//--------------------- .nv.callgraph             --------------------------
	.section	.nv.callgraph,"",@"SHT_CUDA_CALLGRAPH"
	.align	4
	.sectionentsize	8
	.align		4
        /*0000*/ 	.word	0x00000000
	.align		4
        /*0004*/ 	.word	0xffffffff
	.align		4
        /*0008*/ 	.word	0x00000000
	.align		4
        /*000c*/ 	.word	0xfffffffe
	.align		4
        /*0010*/ 	.word	0x00000000
	.align		4
        /*0014*/ 	.word	0xfffffffd
	.align		4
        /*0018*/ 	.word	0x00000000
	.align		4
        /*001c*/ 	.word	0xfffffffc


//--------------------- .text.naive_debayer_kernel --------------------------
	.section	.text.naive_debayer_kernel,"ax",@progbits
	.align	128
        .global         naive_debayer_kernel
        .type           naive_debayer_kernel,@function
        .size           naive_debayer_kernel,(.L_x_7 - naive_debayer_kernel)
        .other          naive_debayer_kernel,@"STO_CUDA_ENTRY STV_DEFAULT"
naive_debayer_kernel:
.text.naive_debayer_kernel:
[----:B------:R-:W-:Y:S01]  /*0000*/  LDC R1, c[0x0][0x37c] ;  /* 0x0000df00ff017b82 */ /* 0x000fe20000000800 */
[----:B------:R-:W0:Y:S07]  /*0010*/  S2R R3, SR_TID.X ;  /* 0x0000000000037919 */ /* 0x000e2e0000002100 */
[----:B------:R-:W0:Y:S01]  /*0020*/  S2UR UR5, SR_CTAID.X ;  /* 0x00000000000579c3 */ /* 0x000e220000002500 */
[----:B------:R-:W1:Y:S01]  /*0030*/  LDCU.64 UR10, c[0x0][0x388] ;  /* 0x00007100ff0a77ac */ /* 0x000e620008000a00 */
[----:B------:R-:W2:Y:S06]  /*0040*/  S2R R5, SR_TID.Y ;  /* 0x0000000000057919 */ /* 0x000eac0000002200 */
[----:B------:R-:W0:Y:S08]  /*0050*/  LDC R10, c[0x0][0x360] ;  /* 0x0000d800ff0a7b82 */ /* 0x000e300000000800 */
[----:B------:R-:W2:Y:S01]  /*0060*/  S2UR UR6, SR_CTAID.Y ;  /* 0x00000000000679c3 */ /* 0x000ea20000002600 */
[----:B-1----:R-:W-:-:S04]  /*0070*/  ULEA.HI UR4, UR10, UR10, URZ, 0x1 ;  /* 0x0000000a0a047291 */ /* 0x002fc8000f8f08ff */
[----:B------:R-:W-:-:S03]  /*0080*/  USHF.R.S32.HI UR4, URZ, 0x1, UR4 ;  /* 0x00000001ff047899 */ /* 0x000fc60008011404 */
[----:B------:R-:W2:Y:S01]  /*0090*/  LDC R2, c[0x0][0x364] ;  /* 0x0000d900ff027b82 */ /* 0x000ea20000000800 */
[----:B------:R-:W1:Y:S01]  /*00a0*/  LDCU UR7, c[0x0][0x374] ;  /* 0x00006e80ff0777ac */ /* 0x000e620008000800 */
[----:B0-----:R-:W-:Y:S01]  /*00b0*/  IMAD R6, R10, UR5, R3 ;  /* 0x000000050a067c24 */ /* 0x001fe2000f8e0203 */
[----:B------:R-:W-:-:S04]  /*00c0*/  ULEA.HI UR5, UR11, UR11, URZ, 0x1 ;  /* 0x0000000b0b057291 */ /* 0x000fc8000f8f08ff */
[----:B------:R-:W-:Y:S01]  /*00d0*/  ISETP.GE.AND P0, PT, R6, UR4, PT ;  /* 0x0000000406007c0c */ /* 0x000fe2000bf06270 */
[C---:B--2---:R-:W-:Y:S02]  /*00e0*/  IMAD R0, R2.reuse, UR6, R5 ;  /* 0x0000000602007c24 */ /* 0x044fe4000f8e0205 */
[----:B-1----:R-:W-:-:S10]  /*00f0*/  IMAD R3, R2, UR7, RZ ;  /* 0x0000000702037c24 */ /* 0x002fd4000f8e02ff */
[----:B------:R-:W-:Y:S05]  /*0100*/  @P0 EXIT ;  /* 0x000000000000094d */ /* 0x000fea0003800000 */
[----:B------:R-:W0:Y:S01]  /*0110*/  I2F.U32.RP R9, R3 ;  /* 0x0000000300097306 */ /* 0x000e220000209000 */
[----:B------:R-:W-:Y:S01]  /*0120*/  USHF.R.S32.HI UR5, URZ, 0x1, UR5 ;  /* 0x00000001ff057899 */ /* 0x000fe20008011405 */
[--C-:B------:R-:W-:Y:S01]  /*0130*/  IMAD.IADD R2, R0, 0x1, R3.reuse ;  /* 0x0000000100027824 */ /* 0x100fe200078e0203 */
[----:B------:R-:W-:Y:S01]  /*0140*/  ISETP.NE.U32.AND P2, PT, R3, RZ, PT ;  /* 0x000000ff0300720c */ /* 0x000fe20003f45070 */
[----:B------:R-:W-:Y:S01]  /*0150*/  IMAD.MOV R11, RZ, RZ, -R3 ;  /* 0x000000ffff0b7224 */ /* 0x000fe200078e0a03 */
[----:B------:R-:W1:Y:S02]  /*0160*/  LDCU UR7, c[0x0][0x370] ;  /* 0x00006e00ff0777ac */ /* 0x000e640008000800 */
[C---:B------:R-:W-:Y:S02]  /*0170*/  ISETP.GE.AND P0, PT, R2.reuse, UR5, PT ;  /* 0x0000000502007c0c */ /* 0x040fe4000bf06270 */
[----:B------:R-:W-:Y:S01]  /*0180*/  VIMNMX R7, PT, PT, R2, UR5, !PT ;  /* 0x0000000502077c48 */ /* 0x000fe2000ffe0100 */
[----:B------:R-:W2:Y:S01]  /*0190*/  LDCU.64 UR8, c[0x0][0x358] ;  /* 0x00006b00ff0877ac */ /* 0x000ea20008000a00 */
[----:B------:R-:W-:Y:S01]  /*01a0*/  SEL R8, RZ, 0x1, P0 ;  /* 0x00000001ff087807 */ /* 0x000fe20000000000 */
[----:B------:R-:W3:Y:S01]  /*01b0*/  LDCU.64 UR12, c[0x0][0x380] ;  /* 0x00007000ff0c77ac */ /* 0x000ee20008000a00 */
[----:B0-----:R-:W0:Y:S02]  /*01c0*/  MUFU.RCP R9, R9 ;  /* 0x0000000900097308 */ /* 0x001e240000001000 */
[----:B------:R-:W-:Y:S01]  /*01d0*/  IADD3 R2, PT, PT, R7, -R2, -R8 ;  /* 0x8000000207027210 */ /* 0x000fe20007ffe808 */
[----:B------:R-:W-:Y:S01]  /*01e0*/  USHF.L.U32 UR6, UR10, 0x1, URZ ;  /* 0x000000010a067899 */ /* 0x000fe200080006ff */
[----:B0-----:R-:W-:-:S04]  /*01f0*/  VIADD R4, R9, 0xffffffe ;  /* 0x0ffffffe09047836 */ /* 0x001fc80000000000 */
[----:B------:R0:W4:Y:S02]  /*0200*/  F2I.FTZ.U32.TRUNC.NTZ R5, R4 ;  /* 0x0000000400057305 */ /* 0x000124000021f000 */
[----:B0-----:R-:W-:Y:S02]  /*0210*/  IMAD.MOV.U32 R4, RZ, RZ, RZ ;  /* 0x000000ffff047224 */ /* 0x001fe400078e00ff */
[----:B----4-:R-:W-:-:S04]  /*0220*/  IMAD R11, R11, R5, RZ ;  /* 0x000000050b0b7224 */ /* 0x010fc800078e02ff */
[----:B------:R-:W-:-:S06]  /*0230*/  IMAD.HI.U32 R5, R5, R11, R4 ;  /* 0x0000000b05057227 */ /* 0x000fcc00078e0004 */
[----:B------:R-:W-:-:S04]  /*0240*/  IMAD.HI.U32 R5, R5, R2, RZ ;  /* 0x0000000205057227 */ /* 0x000fc800078e00ff */
[----:B------:R-:W-:-:S04]  /*0250*/  IMAD.MOV R4, RZ, RZ, -R5 ;  /* 0x000000ffff047224 */ /* 0x000fc800078e0a05 */
[C---:B------:R-:W-:Y:S02]  /*0260*/  IMAD R2, R3.reuse, R4, R2 ;  /* 0x0000000403027224 */ /* 0x040fe400078e0202 */
[----:B------:R-:W-:-:S03]  /*0270*/  IMAD R4, R3, UR10, RZ ;  /* 0x0000000a03047c24 */ /* 0x000fc6000f8e02ff */
[----:B------:R-:W-:-:S13]  /*0280*/  ISETP.GE.U32.AND P0, PT, R2, R3, PT ;  /* 0x000000030200720c */ /* 0x000fda0003f06070 */
[----:B------:R-:W-:Y:S02]  /*0290*/  @P0 IMAD.IADD R2, R2, 0x1, -R3 ;  /* 0x0000000102020824 */ /* 0x000fe400078e0a03 */
[----:B------:R-:W-:-:S03]  /*02a0*/  @P0 VIADD R5, R5, 0x1 ;  /* 0x0000000105050836 */ /* 0x000fc60000000000 */
[----:B------:R-:W-:-:S13]  /*02b0*/  ISETP.GE.U32.AND P1, PT, R2, R3, PT ;  /* 0x000000030200720c */ /* 0x000fda0003f26070 */
[----:B------:R-:W-:Y:S01]  /*02c0*/  @P1 VIADD R5, R5, 0x1 ;  /* 0x0000000105051836 */ /* 0x000fe20000000000 */
[----:B------:R-:W-:-:S05]  /*02d0*/  @!P2 LOP3.LUT R5, RZ, R3, RZ, 0x33, !PT ;  /* 0x00000003ff05a212 */ /* 0x000fca00078e33ff */
[----:B------:R-:W-:Y:S02]  /*02e0*/  IMAD.IADD R2, R8, 0x1, R5 ;  /* 0x0000000108027824 */ /* 0x000fe400078e0205 */
[----:B------:R-:W-:Y:S02]  /*02f0*/  IMAD.MOV.U32 R5, RZ, RZ, R6 ;  /* 0x000000ffff057224 */ /* 0x000fe400078e0006 */
[----:B------:R-:W-:Y:S02]  /*0300*/  IMAD R6, R3, UR4, RZ ;  /* 0x0000000403067c24 */ /* 0x000fe4000f8e02ff */
[----:B-123--:R-:W-:-:S07]  /*0310*/  IMAD R8, R10, UR7, RZ ;  /* 0x000000070a087c24 */ /* 0x00efce000f8e02ff */
.L_x_5:
[----:B------:R-:W-:Y:S01]  /*0320*/  ISETP.GE.AND P0, PT, R0, UR5, PT ;  /* 0x0000000500007c0c */ /* 0x000fe2000bf06270 */
[----:B------:R-:W-:-:S12]  /*0330*/  BSSY.RECONVERGENT B0, `(.L_x_0) ;  /* 0x00000ab000007945 */ /* 0x000fd80003800200 */
[----:B0123--:R-:W-:Y:S05]  /*0340*/  @P0 BRA `(.L_x_1) ;  /* 0x0000000800a40947 */ /* 0x00ffea0003800000 */
[----:B------:R-:W-:Y:S01]  /*0350*/  LOP3.LUT R24, R2, 0x3, RZ, 0xc0, !PT ;  /* 0x0000000302187812 */ /* 0x000fe200078ec0ff */
[----:B------:R-:W-:Y:S01]  /*0360*/  IMAD.SHL.U32 R7, R5, 0x2, RZ ;  /* 0x0000000205077824 */ /* 0x000fe200078e00ff */
[----:B------:R-:W-:Y:S01]  /*0370*/  BSSY.RECONVERGENT B1, `(.L_x_2) ;  /* 0x0000049000017945 */ /* 0x000fe20003800200 */
[----:B------:R-:W-:Y:S01]  /*0380*/  IMAD.MOV.U32 R28, RZ, RZ, R0 ;  /* 0x000000ffff1c7224 */ /* 0x000fe200078e0000 */
[----:B------:R-:W-:Y:S02]  /*0390*/  ISETP.NE.AND P0, PT, R24, 0x3, PT ;  /* 0x000000031800780c */ /* 0x000fe40003f05270 */
[----:B------:R-:W-:-:S11]  /*03a0*/  SHF.R.S32.HI R10, RZ, 0x1f, R7 ;  /* 0x0000001fff0a7819 */ /* 0x000fd60000011407 */
[----:B------:R-:W-:Y:S05]  /*03b0*/  @!P0 BRA `(.L_x_3) ;  /* 0x0000000400108947 */ /* 0x000fea0003800000 */
[----:B------:R-:W0:Y:S01]  /*03c0*/  LDC.64 R12, c[0x0][0x380] ;  /* 0x0000e000ff0c7b82 */ /* 0x000e220000000a00 */
[----:B------:R-:W-:-:S05]  /*03d0*/  IMAD R22, R0, UR6, RZ ;  /* 0x0000000600167c24 */ /* 0x000fca000f8e02ff */
[----:B------:R-:W-:Y:S02]  /*03e0*/  SHF.R.S32.HI R14, RZ, 0x1f, R22 ;  /* 0x0000001fff0e7819 */ /* 0x000fe40000011416 */
[----:B------:R-:W1:Y:S01]  /*03f0*/  LDC R11, c[0x0][0x388] ;  /* 0x0000e200ff0b7b82 */ /* 0x000e620000000800 */
[----:B0-----:R-:W-:-:S04]  /*0400*/  IADD3 R22, P0, P1, R22, R12, R7 ;  /* 0x0000000c16167210 */ /* 0x001fc8000791e007 */
[----:B------:R-:W-:-:S03]  /*0410*/  IADD3.X R23, PT, PT, R14, R13, R10, P0, P1 ;  /* 0x0000000d0e177210 */ /* 0x000fc600007e240a */
[----:B------:R-:W0:Y:S01]  /*0420*/  LDC.64 R14, c[0x0][0x390] ;  /* 0x0000e400ff0e7b82 */ /* 0x000e220000000a00 */
[----:B-1----:R-:W-:Y:S01]  /*0430*/  SHF.R.S32.HI R9, RZ, 0x1f, R11 ;  /* 0x0000001fff097819 */ /* 0x002fe2000001140b */
[----:B------:R-:W2:Y:S01]  /*0440*/  LDG.E.U8 R16, desc[UR8][R22.64+0x1] ;  /* 0x0000010816107981 */ /* 0x000ea2000c1e1100 */
[----:B------:R-:W-:-:S03]  /*0450*/  IADD3 R20, P0, PT, R22, R11, RZ ;  /* 0x0000000b16147210 */ /* 0x000fc60007f1e0ff */
[----:B------:R-:W3:Y:S02]  /*0460*/  LDG.E.U8 R19, desc[UR8][R22.64] ;  /* 0x0000000816137981 */ /* 0x000ee4000c1e1100 */
[----:B------:R-:W-:-:S05]  /*0470*/  IMAD.X R21, R9, 0x1, R23, P0 ;  /* 0x0000000109157824 */ /* 0x000fca00000e0617 */
[----:B------:R-:W4:Y:S04]  /*0480*/  LDG.E.U8 R17, desc[UR8][R20.64] ;  /* 0x0000000814117981 */ /* 0x000f28000c1e1100 */
[----:B------:R-:W5:Y:S01]  /*0490*/  LDG.E.U8 R25, desc[UR8][R20.64+0x1] ;  /* 0x0000010814197981 */ /* 0x000f62000c1e1100 */
[----:B------:R-:W-:Y:S01]  /*04a0*/  IMAD.MOV.U32 R18, RZ, RZ, 0x3340 ;  /* 0x00003340ff127424 */ /* 0x000fe200078e00ff */
[----:B------:R-:W-:Y:S01]  /*04b0*/  ISETP.NE.AND P0, PT, R24, RZ, PT ;  /* 0x000000ff1800720c */ /* 0x000fe20003f05270 */
[----:B------:R-:W-:-:S04]  /*04c0*/  IMAD.IADD R30, R0, 0x1, R3 ;  /* 0x00000001001e7824 */ /* 0x000fc800078e0203 */
[----:B------:R-:W-:Y:S01]  /*04d0*/  IMAD.MOV.U32 R28, RZ, RZ, R30 ;  /* 0x000000ffff1c7224 */ /* 0x000fe200078e001e */
[----:B--2---:R-:W-:-:S04]  /*04e0*/  SHF.R.U32.HI R16, RZ, 0x1, R16 ;  /* 0x00000001ff107819 */ /* 0x004fc80000011610 */
[----:B----4-:R-:W-:Y:S01]  /*04f0*/  LEA.HI R16, R17, R16, RZ, 0x1f ;  /* 0x0000001011107211 */ /* 0x010fe200078ff8ff */
[----:B------:R-:W-:-:S03]  /*0500*/  IMAD R17, R0, UR4, R5 ;  /* 0x0000000400117c24 */ /* 0x000fc6000f8e0205 */
[----:B---3--:R-:W-:Y:S02]  /*0510*/  PRMT R19, R19, 0x3340, R16 ;  /* 0x0000334013137816 */ /* 0x008fe40000000010 */
[----:B-----5:R-:W-:Y:S01]  /*0520*/  PRMT R26, R25, R18, 0xffff ;  /* 0x0000ffff191a7416 */ /* 0x020fe20000000012 */
[----:B0-----:R-:W-:-:S03]  /*0530*/  IMAD.WIDE R16, R17, 0x4, R14 ;  /* 0x0000000411107825 */ /* 0x001fc600078e020e */
[----:B------:R-:W-:-:S05]  /*0540*/  PRMT R19, R19, 0x5410, R26 ;  /* 0x0000541013137816 */ /* 0x000fca000000001a */
[----:B------:R0:W-:Y:S01]  /*0550*/  STG.E desc[UR8][R16.64], R19 ;  /* 0x0000001310007986 */ /* 0x0001e2000c101908 */
[----:B------:R-:W-:Y:S05]  /*0560*/  @!P0 BRA `(.L_x_3) ;  /* 0x0000000000a48947 */ /* 0x000fea0003800000 */
[----:B0-----:R-:W-:-:S05]  /*0570*/  IMAD R16, R30, UR6, RZ ;  /* 0x000000061e107c24 */ /* 0x001fca000f8e02ff */
[----:B------:R-:W-:Y:S02]  /*0580*/  SHF.R.S32.HI R17, RZ, 0x1f, R16 ;  /* 0x0000001fff117819 */ /* 0x000fe40000011410 */
[----:B------:R-:W-:-:S04]  /*0590*/  IADD3 R16, P0, P1, R16, R12, R7 ;  /* 0x0000000c10107210 */ /* 0x000fc8000791e007 */
[----:B------:R-:W-:Y:S02]  /*05a0*/  IADD3.X R17, PT, PT, R17, R13, R10, P0, P1 ;  /* 0x0000000d11117210 */ /* 0x000fe400007e240a */
[----:B------:R-:W-:-:S03]  /*05b0*/  IADD3 R20, P0, PT, R16, R11, RZ ;  /* 0x0000000b10147210 */ /* 0x000fc60007f1e0ff */
[----:B------:R-:W2:Y:S02]  /*05c0*/  LDG.E.U8 R19, desc[UR8][R16.64+0x1] ;  /* 0x0000010810137981 */ /* 0x000ea4000c1e1100 */
[----:B------:R-:W-:Y:S02]  /*05d0*/  IMAD.X R21, R9, 0x1, R17, P0 ;  /* 0x0000000109157824 */ /* 0x000fe400000e0611 */
[----:B------:R-:W3:Y:S04]  /*05e0*/  LDG.E.U8 R26, desc[UR8][R16.64] ;  /* 0x00000008101a7981 */ /* 0x000ee8000c1e1100 */
[----:B------:R-:W4:Y:S04]  /*05f0*/  LDG.E.U8 R22, desc[UR8][R20.64] ;  /* 0x0000000814167981 */ /* 0x000f28000c1e1100 */
[----:B------:R-:W5:Y:S01]  /*0600*/  LDG.E.U8 R25, desc[UR8][R20.64+0x1] ;  /* 0x0000010814197981 */ /* 0x000f62000c1e1100 */
[----:B------:R-:W-:-:S04]  /*0610*/  IMAD R28, R30, UR4, RZ ;  /* 0x000000041e1c7c24 */ /* 0x000fc8000f8e02ff */
[----:B------:R-:W-:Y:S01]  /*0620*/  IMAD.IADD R23, R28, 0x1, R5 ;  /* 0x000000011c177824 */ /* 0x000fe200078e0205 */
[----:B------:R-:W-:Y:S02]  /*0630*/  ISETP.NE.AND P0, PT, R24, 0x1, PT ;  /* 0x000000011800780c */ /* 0x000fe40003f05270 */
[----:B--2---:R-:W-:-:S04]  /*0640*/  SHF.R.U32.HI R19, RZ, 0x1, R19 ;  /* 0x00000001ff137819 */ /* 0x004fc80000011613 */
[----:B----4-:R-:W-:Y:S02]  /*0650*/  LEA.HI R19, R22, R19, RZ, 0x1f ;  /* 0x0000001316137211 */ /* 0x010fe400078ff8ff */
[----:B-----5:R-:W-:Y:S02]  /*0660*/  PRMT R28, R25, R18, 0xffff ;  /* 0x0000ffff191c7416 */ /* 0x020fe40000000012 */
[----:B---3--:R-:W-:Y:S01]  /*0670*/  PRMT R19, R26, 0x3340, R19 ;  /* 0x000033401a137816 */ /* 0x008fe20000000013 */
[----:B------:R-:W-:-:S03]  /*0680*/  IMAD.WIDE R22, R23, 0x4, R14 ;  /* 0x0000000417167825 */ /* 0x000fc600078e020e */
[----:B------:R-:W-:-:S05]  /*0690*/  PRMT R19, R19, 0x5410, R28 ;  /* 0x0000541013137816 */ /* 0x000fca000000001c */
[----:B------:R1:W-:Y:S01]  /*06a0*/  STG.E desc[UR8][R22.64], R19 ;  /* 0x0000001316007986 */ /* 0x0003e2000c101908 */
[----:B------:R-:W-:Y:S01]  /*06b0*/  IMAD.IADD R28, R3, 0x1, R30 ;  /* 0x00000001031c7824 */ /* 0x000fe200078e021e */
[----:B------:R-:W-:Y:S06]  /*06c0*/  @!P0 BRA `(.L_x_3) ;  /* 0x00000000004c8947 */ /* 0x000fec0003800000 */
[----:B------:R-:W-:-:S05]  /*06d0*/  IMAD R16, R28, UR6, RZ ;  /* 0x000000061c107c24 */ /* 0x000fca000f8e02ff */
[----:B------:R-:W-:Y:S02]  /*06e0*/  IADD3 R12, P0, P1, R16, R12, R7 ;  /* 0x0000000c100c7210 */ /* 0x000fe4000791e007 */
[----:B------:R-:W-:-:S04]  /*06f0*/  SHF.R.S32.HI R16, RZ, 0x1f, R16 ;  /* 0x0000001fff107819 */ /* 0x000fc80000011410 */
[----:B------:R-:W-:Y:S02]  /*0700*/  IADD3.X R13, PT, PT, R16, R13, R10, P0, P1 ;  /* 0x0000000d100d7210 */ /* 0x000fe400007e240a */
[----:B------:R-:W-:-:S03]  /*0710*/  IADD3 R16, P0, PT, R12, R11, RZ ;  /* 0x0000000b0c107210 */ /* 0x000fc60007f1e0ff */
[----:B-1----:R-:W2:Y:S02]  /*0720*/  LDG.E.U8 R22, desc[UR8][R12.64] ;  /* 0x000000080c167981 */ /* 0x002ea4000c1e1100 */
[----:B------:R-:W-:Y:S02]  /*0730*/  IMAD.X R17, R9, 0x1, R13, P0 ;  /* 0x0000000109117824 */ /* 0x000fe400000e060d */
[----:B------:R-:W3:Y:S04]  /*0740*/  LDG.E.U8 R9, desc[UR8][R12.64+0x1] ;  /* 0x000001080c097981 */ /* 0x000ee8000c1e1100 */
[----:B------:R-:W4:Y:S04]  /*0750*/  LDG.E.U8 R11, desc[UR8][R16.64] ;  /* 0x00000008100b7981 */ /* 0x000f28000c1e1100 */
[----:B------:R-:W5:Y:S01]  /*0760*/  LDG.E.U8 R19, desc[UR8][R16.64+0x1] ;  /* 0x0000010810137981 */ /* 0x000f62000c1e1100 */
[----:B---3--:R-:W-:-:S04]  /*0770*/  SHF.R.U32.HI R20, RZ, 0x1, R9 ;  /* 0x00000001ff147819 */ /* 0x008fc80000011609 */
[----:B----4-:R-:W-:Y:S01]  /*0780*/  LEA.HI R11, R11, R20, RZ, 0x1f ;  /* 0x000000140b0b7211 */ /* 0x010fe200078ff8ff */
[----:B------:R-:W-:Y:S01]  /*0790*/  IMAD R9, R28, UR4, R5 ;  /* 0x000000041c097c24 */ /* 0x000fe2000f8e0205 */
[----:B-----5:R-:W-:Y:S02]  /*07a0*/  PRMT R18, R19, R18, 0xffff ;  /* 0x0000ffff13127416 */ /* 0x020fe40000000012 */
[----:B--2---:R-:W-:Y:S01]  /*07b0*/  PRMT R11, R22, 0x3340, R11 ;  /* 0x00003340160b7816 */ /* 0x004fe2000000000b */
[----:B------:R-:W-:-:S03]  /*07c0*/  IMAD.WIDE R14, R9, 0x4, R14 ;  /* 0x00000004090e7825 */ /* 0x000fc600078e020e */
[----:B------:R-:W-:-:S05]  /*07d0*/  PRMT R11, R11, 0x5410, R18 ;  /* 0x000054100b0b7816 */ /* 0x000fca0000000012 */
[----:B------:R2:W-:Y:S01]  /*07e0*/  STG.E desc[UR8][R14.64], R11 ;  /* 0x0000000b0e007986 */ /* 0x0005e2000c101908 */
[----:B------:R-:W-:-:S07]  /*07f0*/  IMAD.IADD R28, R3, 0x1, R28 ;  /* 0x00000001031c7824 */ /* 0x000fce00078e021c */
.L_x_3:
[----:B------:R-:W-:Y:S05]  /*0800*/  BSYNC.RECONVERGENT B1 ;  /* 0x0000000000017941 */ /* 0x000fea0003800200 */
.L_x_2:
[----:B------:R-:W-:-:S13]  /*0810*/  ISETP.GE.U32.AND P0, PT, R2, 0x3, PT ;  /* 0x000000030200780c */ /* 0x000fda0003f06070 */
[----:B------:R-:W-:Y:S05]  /*0820*/  @!P0 BRA `(.L_x_1) ;  /* 0x00000004006c8947 */ /* 0x000fea0003800000 */
[----:B--2---:R-:W2:Y:S01]  /*0830*/  LDC R11, c[0x0][0x388] ;  /* 0x0000e200ff0b7b82 */ /* 0x004ea20000000800 */
[C-C-:B------:R-:W-:Y:S02]  /*0840*/  IMAD R12, R3.reuse, 0x2, R28.reuse ;  /* 0x00000002030c7824 */ /* 0x140fe400078e021c */
[C-C-:B0-----:R-:W-:Y:S02]  /*0850*/  IMAD R16, R3.reuse, 0x3, R28.reuse ;  /* 0x0000000303107824 */ /* 0x141fe400078e021c */
[----:B------:R-:W-:Y:S02]  /*0860*/  IMAD.IADD R18, R3, 0x1, R28 ;  /* 0x0000000103127824 */ /* 0x000fe400078e021c */
[C---:B------:R-:W-:Y:S02]  /*0870*/  IMAD R26, R12.reuse, UR6, RZ ;  /* 0x000000060c1a7c24 */ /* 0x040fe4000f8e02ff */
[--C-:B------:R-:W-:Y:S02]  /*0880*/  IMAD R31, R12, UR4, R5.reuse ;  /* 0x000000040c1f7c24 */ /* 0x100fe4000f8e0205 */
[----:B------:R-:W-:-:S02]  /*0890*/  IMAD R27, R28, UR4, R5 ;  /* 0x000000041c1b7c24 */ /* 0x000fc4000f8e0205 */
[----:B------:R-:W-:Y:S02]  /*08a0*/  IMAD R9, R28, UR6, RZ ;  /* 0x000000061c097c24 */ /* 0x000fe4000f8e02ff */
[C---:B------:R-:W-:Y:S02]  /*08b0*/  IMAD R14, R16.reuse, UR6, RZ ;  /* 0x00000006100e7c24 */ /* 0x040fe4000f8e02ff */
[--C-:B------:R-:W-:Y:S02]  /*08c0*/  IMAD R15, R16, UR4, R5.reuse ;  /* 0x00000004100f7c24 */ /* 0x100fe4000f8e0205 */
[C---:B------:R-:W-:Y:S02]  /*08d0*/  IMAD R13, R18.reuse, UR4, R5 ;  /* 0x00000004120d7c24 */ /* 0x040fe4000f8e0205 */
[----:B------:R-:W-:Y:S01]  /*08e0*/  IMAD R12, R18, UR6, RZ ;  /* 0x00000006120c7c24 */ /* 0x000fe2000f8e02ff */
[----:B--2---:R-:W-:-:S07]  /*08f0*/  SHF.R.S32.HI R29, RZ, 0x1f, R11 ;  /* 0x0000001fff1d7819 */ /* 0x004fce000001140b */
.L_x_4:
[----:B---3--:R-:W-:Y:S02]  /*0900*/  SHF.R.S32.HI R17, RZ, 0x1f, R9 ;  /* 0x0000001fff117819 */ /* 0x008fe40000011409 */
[----:B------:R-:W-:-:S04]  /*0910*/  IADD3 R18, P0, P1, R9, UR12, R7 ;  /* 0x0000000c09127c10 */ /* 0x000fc8000f91e007 */
[----:B-1----:R-:W-:Y:S02]  /*0920*/  IADD3.X R19, PT, PT, R17, UR13, R10, P0, P1 ;  /* 0x0000000d11137c10 */ /* 0x002fe400087e240a */
[----:B------:R-:W-:Y:S01]  /*0930*/  IADD3 R20, P0, PT, R18, R11, RZ ;  /* 0x0000000b12147210 */ /* 0x000fe20007f1e0ff */
[----:B------:R-:W0:Y:S02]  /*0940*/  LDC.64 R16, c[0x0][0x390] ;  /* 0x0000e400ff107b82 */ /* 0x000e240000000a00 */
[----:B------:R-:W2:Y:S02]  /*0950*/  LDG.E.U8 R22, desc[UR8][R18.64+0x1] ;  /* 0x0000010812167981 */ /* 0x000ea4000c1e1100 */
[----:B------:R-:W-:Y:S02]  /*0960*/  IMAD.X R21, R29, 0x1, R19, P0 ;  /* 0x000000011d157824 */ /* 0x000fe400000e0613 */
[----:B------:R-:W3:Y:S04]  /*0970*/  LDG.E.U8 R23, desc[UR8][R18.64] ;  /* 0x0000000812177981 */ /* 0x000ee8000c1e1100 */
[----:B------:R-:W4:Y:S04]  /*0980*/  LDG.E.U8 R24, desc[UR8][R20.64] ;  /* 0x0000000814187981 */ /* 0x000f28000c1e1100 */
[----:B------:R0:W5:Y:S01]  /*0990*/  LDG.E.U8 R25, desc[UR8][R20.64+0x1] ;  /* 0x0000010814197981 */ /* 0x000162000c1e1100 */
[----:B------:R-:W-:-:S02]  /*09a0*/  IMAD.MOV.U32 R30, RZ, RZ, -0x1000000 ;  /* 0xff000000ff1e7424 */ /* 0x000fc400078e00ff */
[----:B0-----:R-:W-:Y:S01]  /*09b0*/  IMAD.WIDE R20, R27, 0x4, R16 ;  /* 0x000000041b147825 */ /* 0x001fe200078e0210 */
[----:B--2---:R-:W-:Y:S02]  /*09c0*/  SHF.R.U32.HI R33, RZ, 0x1, R22 ;  /* 0x00000001ff217819 */ /* 0x004fe40000011616 */
[----:B---3--:R-:W-:Y:S02]  /*09d0*/  PRMT R23, R23, 0x7650, R30 ;  /* 0x0000765017177816 */ /* 0x008fe4000000001e */
[----:B----4-:R-:W-:Y:S02]  /*09e0*/  LEA.HI R24, R24, R33, RZ, 0x1f ;  /* 0x0000002118187211 */ /* 0x010fe400078ff8ff */
[----:B------:R-:W-:Y:S02]  /*09f0*/  SHF.R.S32.HI R33, RZ, 0x1f, R12 ;  /* 0x0000001fff217819 */ /* 0x000fe4000001140c */
[----:B------:R-:W-:Y:S02]  /*0a00*/  IADD3 R22, P0, P1, R12, UR12, R7 ;  /* 0x0000000c0c167c10 */ /* 0x000fe4000f91e007 */
[----:B------:R-:W-:-:S02]  /*0a10*/  PRMT R24, R24, 0x7604, R23 ;  /* 0x0000760418187816 */ /* 0x000fc40000000017 */
[----:B------:R-:W-:Y:S02]  /*0a20*/  IADD3.X R23, PT, PT, R33, UR13, R10, P0, P1 ;  /* 0x0000000d21177c10 */ /* 0x000fe400087e240a */
[----:B-----5:R-:W-:Y:S02]  /*0a30*/  PRMT R33, R25, 0x7054, R24 ;  /* 0x0000705419217816 */ /* 0x020fe40000000018 */
[----:B------:R-:W-:-:S03]  /*0a40*/  IADD3 R24, P0, PT, R22, R11, RZ ;  /* 0x0000000b16187210 */ /* 0x000fc60007f1e0ff */
[----:B------:R0:W-:Y:S02]  /*0a50*/  STG.E desc[UR8][R20.64], R33 ;  /* 0x0000002114007986 */ /* 0x0001e4000c101908 */
[----:B------:R-:W-:Y:S02]  /*0a60*/  IMAD.X R25, R29, 0x1, R23, P0 ;  /* 0x000000011d197824 */ /* 0x000fe400000e0617 */
[----:B------:R-:W2:Y:S04]  /*0a70*/  LDG.E.U8 R18, desc[UR8][R22.64+0x1] ;  /* 0x0000010816127981 */ /* 0x000ea8000c1e1100 */
[----:B------:R1:W3:Y:S04]  /*0a80*/  LDG.E.U8 R19, desc[UR8][R22.64] ;  /* 0x0000000816137981 */ /* 0x0002e8000c1e1100 */
[----:B------:R-:W4:Y:S04]  /*0a90*/  LDG.E.U8 R32, desc[UR8][R24.64] ;  /* 0x0000000818207981 */ /* 0x000f28000c1e1100 */
[----:B------:R-:W5:Y:S01]  /*0aa0*/  LDG.E.U8 R34, desc[UR8][R24.64+0x1] ;  /* 0x0000010818227981 */ /* 0x000f62000c1e1100 */
[----:B------:R-:W-:Y:S01]  /*0ab0*/  SHF.R.S32.HI R37, RZ, 0x1f, R26 ;  /* 0x0000001fff257819 */ /* 0x000fe2000001141a */
[----:B-1----:R-:W-:Y:S01]  /*0ac0*/  IMAD.WIDE R22, R13, 0x4, R16 ;  /* 0x000000040d167825 */ /* 0x002fe200078e0210 */
[----:B--2---:R-:W-:-:S02]  /*0ad0*/  SHF.R.U32.HI R35, RZ, 0x1, R18 ;  /* 0x00000001ff237819 */ /* 0x004fc40000011612 */
[----:B---3--:R-:W-:Y:S02]  /*0ae0*/  PRMT R19, R19, 0x7650, R30 ;  /* 0x0000765013137816 */ /* 0x008fe4000000001e */
[----:B----4-:R-:W-:Y:S02]  /*0af0*/  LEA.HI R32, R32, R35, RZ, 0x1f ;  /* 0x0000002320207211 */ /* 0x010fe400078ff8ff */
[----:B------:R-:W-:Y:S02]  /*0b00*/  IADD3 R18, P0, P1, R26, UR12, R7 ;  /* 0x0000000c1a127c10 */ /* 0x000fe4000f91e007 */
[----:B------:R-:W-:Y:S02]  /*0b10*/  PRMT R35, R32, 0x7604, R19 ;  /* 0x0000760420237816 */ /* 0x000fe40000000013 */
[----:B------:R-:W-:Y:S02]  /*0b20*/  IADD3.X R19, PT, PT, R37, UR13, R10, P0, P1 ;  /* 0x0000000d25137c10 */ /* 0x000fe400087e240a */
[----:B0-----:R-:W-:-:S02]  /*0b30*/  IADD3 R20, P0, PT, R18, R11, RZ ;  /* 0x0000000b12147210 */ /* 0x001fc40007f1e0ff */
[----:B-----5:R-:W-:-:S03]  /*0b40*/  PRMT R35, R34, 0x7054, R35 ;  /* 0x0000705422237816 */ /* 0x020fc60000000023 */
[----:B------:R-:W-:Y:S02]  /*0b50*/  IMAD.X R21, R29, 0x1, R19, P0 ;  /* 0x000000011d157824 */ /* 0x000fe400000e0613 */
[----:B------:R0:W-:Y:S04]  /*0b60*/  STG.E desc[UR8][R22.64], R35 ;  /* 0x0000002316007986 */ /* 0x0001e8000c101908 */
[----:B------:R-:W2:Y:S04]  /*0b70*/  LDG.E.U8 R24, desc[UR8][R18.64+0x1] ;  /* 0x0000010812187981 */ /* 0x000ea8000c1e1100 */
[----:B------:R1:W3:Y:S04]  /*0b80*/  LDG.E.U8 R25, desc[UR8][R18.64] ;  /* 0x0000000812197981 */ /* 0x0002e8000c1e1100 */
[----:B------:R-:W4:Y:S04]  /*0b90*/  LDG.E.U8 R32, desc[UR8][R20.64] ;  /* 0x0000000814207981 */ /* 0x000f28000c1e1100 */
[----:B------:R-:W5:Y:S01]  /*0ba0*/  LDG.E.U8 R33, desc[UR8][R20.64+0x1] ;  /* 0x0000010814217981 */ /* 0x000f62000c1e1100 */
[----:B-1----:R-:W-:Y:S01]  /*0bb0*/  IMAD.WIDE R18, R31, 0x4, R16 ;  /* 0x000000041f127825 */ /* 0x002fe200078e0210 */
[----:B--2---:R-:W-:-:S02]  /*0bc0*/  SHF.R.U32.HI R37, RZ, 0x1, R24 ;  /* 0x00000001ff257819 */ /* 0x004fc40000011618 */
[----:B---3--:R-:W-:Y:S02]  /*0bd0*/  PRMT R25, R25, 0x7650, R30 ;  /* 0x0000765019197816 */ /* 0x008fe4000000001e */
[----:B----4-:R-:W-:Y:S02]  /*0be0*/  LEA.HI R32, R32, R37, RZ, 0x1f ;  /* 0x0000002520207211 */ /* 0x010fe400078ff8ff */
[----:B------:R-:W-:Y:S02]  /*0bf0*/  SHF.R.S32.HI R37, RZ, 0x1f, R14 ;  /* 0x0000001fff257819 */ /* 0x000fe4000001140e */
[----:B------:R-:W-:Y:S02]  /*0c00*/  IADD3 R24, P0, P1, R14, UR12, R7 ;  /* 0x0000000c0e187c10 */ /* 0x000fe4000f91e007 */
[----:B------:R-:W-:Y:S02]  /*0c10*/  PRMT R32, R32, 0x7604, R25 ;  /* 0x0000760420207816 */ /* 0x000fe40000000019 */
[----:B------:R-:W-:-:S02]  /*0c20*/  IADD3.X R25, PT, PT, R37, UR13, R10, P0, P1 ;  /* 0x0000000d25197c10 */ /* 0x000fc400087e240a */
[----:B0-----:R-:W-:Y:S02]  /*0c30*/  IADD3 R22, P0, PT, R24, R11, RZ ;  /* 0x0000000b18167210 */ /* 0x001fe40007f1e0ff */
[----:B-----5:R-:W-:-:S03]  /*0c40*/  PRMT R33, R33, 0x7054, R32 ;  /* 0x0000705421217816 */ /* 0x020fc60000000020 */
[----:B------:R-:W-:Y:S02]  /*0c50*/  IMAD.X R23, R29, 0x1, R25, P0 ;  /* 0x000000011d177824 */ /* 0x000fe400000e0619 */
[----:B------:R3:W-:Y:S04]  /*0c60*/  STG.E desc[UR8][R18.64], R33 ;  /* 0x0000002112007986 */ /* 0x0007e8000c101908 */
[----:B------:R-:W2:Y:S04]  /*0c70*/  LDG.E.U8 R20, desc[UR8][R24.64+0x1] ;  /* 0x0000010818147981 */ /* 0x000ea8000c1e1100 */
[----:B------:R-:W4:Y:S04]  /*0c80*/  LDG.E.U8 R21, desc[UR8][R24.64] ;  /* 0x0000000818157981 */ /* 0x000f28000c1e1100 */
[----:B------:R-:W5:Y:S04]  /*0c90*/  LDG.E.U8 R32, desc[UR8][R22.64] ;  /* 0x0000000816207981 */ /* 0x000f68000c1e1100 */
[----:B------:R-:W3:Y:S01]  /*0ca0*/  LDG.E.U8 R34, desc[UR8][R22.64+0x1] ;  /* 0x0000010816227981 */ /* 0x000ee2000c1e1100 */
[----:B------:R-:W-:Y:S01]  /*0cb0*/  IMAD.WIDE R16, R15, 0x4, R16 ;  /* 0x000000040f107825 */ /* 0x000fe200078e0210 */
[----:B------:R-:W-:-:S04]  /*0cc0*/  IADD3 R28, PT, PT, R3, R28, R3 ;  /* 0x0000001c031c7210 */ /* 0x000fc80007ffe003 */
[----:B------:R-:W-:-:S04]  /*0cd0*/  IADD3 R28, PT, PT, R3, R28, R3 ;  /* 0x0000001c031c7210 */ /* 0x000fc80007ffe003 */
[----:B------:R-:W-:Y:S01]  /*0ce0*/  ISETP.GE.AND P0, PT, R28, UR5, PT ;  /* 0x000000051c007c0c */ /* 0x000fe2000bf06270 */
[C---:B------:R-:W-:Y:S02]  /*0cf0*/  IMAD R9, R4.reuse, 0x8, R9 ;  /* 0x0000000804097824 */ /* 0x040fe400078e0209 */
[C---:B------:R-:W-:Y:S02]  /*0d00*/  IMAD R12, R4.reuse, 0x8, R12 ;  /* 0x00000008040c7824 */ /* 0x040fe400078e020c */
[C---:B------:R-:W-:Y:S02]  /*0d10*/  IMAD R26, R4.reuse, 0x8, R26 ;  /* 0x00000008041a7824 */ /* 0x040fe400078e021a */
[----:B------:R-:W-:Y:S02]  /*0d20*/  IMAD R14, R4, 0x8, R14 ;  /* 0x00000008040e7824 */ /* 0x000fe400078e020e */
[C---:B------:R-:W-:Y:S02]  /*0d30*/  IMAD R27, R6.reuse, 0x4, R27 ;  /* 0x00000004061b7824 */ /* 0x040fe400078e021b */
[----:B------:R-:W-:-:S02]  /*0d40*/  IMAD R13, R6, 0x4, R13 ;  /* 0x00000004060d7824 */ /* 0x000fc400078e020d */
[C---:B------:R-:W-:Y:S02]  /*0d50*/  IMAD R31, R6.reuse, 0x4, R31 ;  /* 0x00000004061f7824 */ /* 0x040fe400078e021f */
[----:B------:R-:W-:Y:S01]  /*0d60*/  IMAD R15, R6, 0x4, R15 ;  /* 0x00000004060f7824 */ /* 0x000fe200078e020f */
[----:B--2---:R-:W-:Y:S02]  /*0d70*/  SHF.R.U32.HI R35, RZ, 0x1, R20 ;  /* 0x00000001ff237819 */ /* 0x004fe40000011614 */
[----:B----4-:R-:W-:Y:S02]  /*0d80*/  PRMT R21, R21, 0x7650, R30 ;  /* 0x0000765015157816 */ /* 0x010fe4000000001e */
[----:B-----5:R-:W-:-:S04]  /*0d90*/  LEA.HI R32, R32, R35, RZ, 0x1f ;  /* 0x0000002320207211 */ /* 0x020fc800078ff8ff */
[----:B------:R-:W-:-:S04]  /*0da0*/  PRMT R21, R32, 0x7604, R21 ;  /* 0x0000760420157816 */ /* 0x000fc80000000015 */
[----:B---3--:R-:W-:-:S05]  /*0db0*/  PRMT R21, R34, 0x7054, R21 ;  /* 0x0000705422157816 */ /* 0x008fca0000000015 */
[----:B------:R3:W-:Y:S01]  /*0dc0*/  STG.E desc[UR8][R16.64], R21 ;  /* 0x0000001510007986 */ /* 0x0007e2000c101908 */
[----:B------:R-:W-:Y:S05]  /*0dd0*/  @!P0 BRA `(.L_x_4) ;  /* 0xfffffff800c88947 */ /* 0x000fea000383ffff */
.L_x_1:
[----:B------:R-:W-:Y:S05]  /*0de0*/  BSYNC.RECONVERGENT B0 ;  /* 0x0000000000007941 */ /* 0x000fea0003800200 */
.L_x_0:
[----:B------:R-:W-:-:S05]  /*0df0*/  IMAD.IADD R5, R8, 0x1, R5 ;  /* 0x0000000108057824 */ /* 0x000fca00078e0205 */
[----:B------:R-:W-:-:S13]  /*0e00*/  ISETP.GE.AND P0, PT, R5, UR4, PT ;  /* 0x0000000405007c0c */ /* 0x000fda000bf06270 */
[----:B------:R-:W-:Y:S05]  /*0e10*/  @!P0 BRA `(.L_x_5) ;  /* 0xfffffff400408947 */ /* 0x000fea000383ffff */
[----:B------:R-:W-:Y:S05]  /*0e20*/  EXIT ;  /* 0x000000000000794d */ /* 0x000fea0003800000 */
.L_x_6:
[----:B------:R-:W-:-:S00]  /*0e30*/  BRA `(.L_x_6) ;  /* 0xfffffffc00fc7947 */ /* 0x000fc0000383ffff */
[----:B------:R-:W-:-:S00]  /*0e40*/  NOP ;  /* 0x0000000000007918 */ /* 0x000fc00000000000 */
        /* <DEDUP_REMOVED lines=11> */
.L_x_7:


//--------------------- .nv.shared.reserved.0     --------------------------
	.section	.nv.shared.reserved.0,"aw",@nobits
	.weak		__nv_reservedSMEM_offset_0_alias
	.size		__nv_reservedSMEM_offset_0_alias, 0, 64
	.other		__nv_reservedSMEM_offset_0_alias,@"STO_CUDA_RESERVED_SHARED STV_DEFAULT"
__nv_reservedSMEM_offset_0_alias:
	.zero		0
	.zero		64


//--------------------- .nv.constant0.naive_debayer_kernel --------------------------
	.section	.nv.constant0.naive_debayer_kernel,"a",@progbits
	.sectionflags	@""
	.align	4
.nv.constant0.naive_debayer_kernel:
	.zero		920


//--------------------- SYMBOLS --------------------------

	.type		.nv.reservedSmem.offset0,@object
	.size		.nv.reservedSmem.offset0,0x4
